//
// Generated by NVIDIA NVVM Compiler
//
// Compiler Build ID: CL-36424714
// Cuda compilation tools, release 13.0, V13.0.88
// Based on NVVM 20.0.0
//

.version 9.0
.target sm_100
.address_size 64

	// .globl	_Z10matmul_gpuPKfS0_Pfiii

.visible .entry _Z10matmul_gpuPKfS0_Pfiii(
	.param .u64 .ptr .align 1 _Z10matmul_gpuPKfS0_Pfiii_param_0,
	.param .u64 .ptr .align 1 _Z10matmul_gpuPKfS0_Pfiii_param_1,
	.param .u64 .ptr .align 1 _Z10matmul_gpuPKfS0_Pfiii_param_2,
	.param .u32 _Z10matmul_gpuPKfS0_Pfiii_param_3,
	.param .u32 _Z10matmul_gpuPKfS0_Pfiii_param_4,
	.param .u32 _Z10matmul_gpuPKfS0_Pfiii_param_5
)
{
	.reg .pred 	%p<13>;
	.reg .b32 	%r<41>;
	.reg .b32 	%f<68>;
	.reg .b64 	%rd<53>;

	ld.param.u64 	%rd7, [_Z10matmul_gpuPKfS0_Pfiii_param_0];
	ld.param.u64 	%rd8, [_Z10matmul_gpuPKfS0_Pfiii_param_1];
	ld.param.u64 	%rd6, [_Z10matmul_gpuPKfS0_Pfiii_param_2];
	ld.param.u32 	%r20, [_Z10matmul_gpuPKfS0_Pfiii_param_3];
	ld.param.u32 	%r18, [_Z10matmul_gpuPKfS0_Pfiii_param_4];
	ld.param.u32 	%r19, [_Z10matmul_gpuPKfS0_Pfiii_param_5];
	cvta.to.global.u64 	%rd1, %rd8;
	cvta.to.global.u64 	%rd2, %rd7;
	mov.u32 	%r21, %ctaid.y;
	mov.u32 	%r22, %ntid.y;
	mov.u32 	%r23, %tid.y;
	mad.lo.s32 	%r1, %r21, %r22, %r23;
	mov.u32 	%r24, %ctaid.x;
	mov.u32 	%r25, %ntid.x;
	mov.u32 	%r26, %tid.x;
	mad.lo.s32 	%r2, %r24, %r25, %r26;
	setp.ge.s32 	%p1, %r1, %r20;
	setp.ge.s32 	%p2, %r2, %r18;
	or.pred  	%p3, %p1, %p2;
	@%p3 bra 	$L__BB0_14;
	setp.lt.s32 	%p4, %r19, 1;
	mov.f32 	%f67, 0f00000000;
	@%p4 bra 	$L__BB0_13;
	mul.lo.s32 	%r3, %r19, %r1;
	and.b32  	%r4, %r19, 7;
	setp.lt.u32 	%p5, %r19, 8;
	mov.f32 	%f67, 0f00000000;
	mov.b32 	%r39, 0;
	@%p5 bra 	$L__BB0_5;
	and.b32  	%r39, %r19, 2147483640;
	neg.s32 	%r37, %r39;
	shl.b32 	%r7, %r18, 3;
	mul.wide.u32 	%rd9, %r3, 4;
	add.s64 	%rd10, %rd9, %rd2;
	add.s64 	%rd52, %rd10, 16;
	mov.f32 	%f67, 0f00000000;
	mul.wide.s32 	%rd13, %r18, 4;
	mov.u32 	%r36, %r2;
$L__BB0_4:
	.pragma "nounroll";
	ld.global.f32 	%f17, [%rd52+-16];
	mul.wide.s32 	%rd11, %r36, 4;
	add.s64 	%rd12, %rd1, %rd11;
	ld.global.f32 	%f18, [%rd12];
	fma.rn.f32 	%f19, %f17, %f18, %f67;
	ld.global.f32 	%f20, [%rd52+-12];
	add.s64 	%rd14, %rd12, %rd13;
	ld.global.f32 	%f21, [%rd14];
	fma.rn.f32 	%f22, %f20, %f21, %f19;
	ld.global.f32 	%f23, [%rd52+-8];
	add.s64 	%rd15, %rd14, %rd13;
	ld.global.f32 	%f24, [%rd15];
	fma.rn.f32 	%f25, %f23, %f24, %f22;
	ld.global.f32 	%f26, [%rd52+-4];
	add.s64 	%rd16, %rd15, %rd13;
	ld.global.f32 	%f27, [%rd16];
	fma.rn.f32 	%f28, %f26, %f27, %f25;
	ld.global.f32 	%f29, [%rd52];
	add.s64 	%rd17, %rd16, %rd13;
	ld.global.f32 	%f30, [%rd17];
	fma.rn.f32 	%f31, %f29, %f30, %f28;
	ld.global.f32 	%f32, [%rd52+4];
	add.s64 	%rd18, %rd17, %rd13;
	ld.global.f32 	%f33, [%rd18];
	fma.rn.f32 	%f34, %f32, %f33, %f31;
	ld.global.f32 	%f35, [%rd52+8];
	add.s64 	%rd19, %rd18, %rd13;
	ld.global.f32 	%f36, [%rd19];
	fma.rn.f32 	%f37, %f35, %f36, %f34;
	ld.global.f32 	%f38, [%rd52+12];
	add.s64 	%rd20, %rd19, %rd13;
	ld.global.f32 	%f39, [%rd20];
	fma.rn.f32 	%f67, %f38, %f39, %f37;
	add.s32 	%r37, %r37, 8;
	add.s32 	%r36, %r36, %r7;
	add.s64 	%rd52, %rd52, 32;
	setp.ne.s32 	%p6, %r37, 0;
	@%p6 bra 	$L__BB0_4;
$L__BB0_5:
	setp.eq.s32 	%p7, %r4, 0;
	@%p7 bra 	$L__BB0_13;
	and.b32  	%r13, %r19, 3;
	setp.lt.u32 	%p8, %r4, 4;
	@%p8 bra 	$L__BB0_8;
	add.s32 	%r28, %r39, %r3;
	mul.wide.u32 	%rd21, %r28, 4;
	add.s64 	%rd22, %rd2, %rd21;
	ld.global.f32 	%f41, [%rd22];
	mad.lo.s32 	%r29, %r39, %r18, %r2;
	mul.wide.s32 	%rd23, %r29, 4;
	add.s64 	%rd24, %rd1, %rd23;
	ld.global.f32 	%f42, [%rd24];
	fma.rn.f32 	%f43, %f41, %f42, %f67;
	cvt.u64.u32 	%rd25, %r3;
	cvt.u64.u32 	%rd26, %r39;
	add.s64 	%rd27, %rd26, %rd25;
	shl.b64 	%rd28, %rd27, 2;
	add.s64 	%rd29, %rd2, %rd28;
	ld.global.f32 	%f44, [%rd29+4];
	mul.wide.s32 	%rd30, %r18, 4;
	add.s64 	%rd31, %rd24, %rd30;
	ld.global.f32 	%f45, [%rd31];
	fma.rn.f32 	%f46, %f44, %f45, %f43;
	ld.global.f32 	%f47, [%rd29+8];
	add.s64 	%rd32, %rd31, %rd30;
	ld.global.f32 	%f48, [%rd32];
	fma.rn.f32 	%f49, %f47, %f48, %f46;
	ld.global.f32 	%f50, [%rd29+12];
	add.s64 	%rd33, %rd32, %rd30;
	ld.global.f32 	%f51, [%rd33];
	fma.rn.f32 	%f67, %f50, %f51, %f49;
	add.s32 	%r39, %r39, 4;
$L__BB0_8:
	setp.eq.s32 	%p9, %r13, 0;
	@%p9 bra 	$L__BB0_13;
	setp.eq.s32 	%p10, %r13, 1;
	@%p10 bra 	$L__BB0_11;
	add.s32 	%r30, %r39, %r3;
	mul.wide.u32 	%rd34, %r30, 4;
	add.s64 	%rd35, %rd2, %rd34;
	ld.global.f32 	%f53, [%rd35];
	mad.lo.s32 	%r31, %r39, %r18, %r2;
	mul.wide.s32 	%rd36, %r31, 4;
	add.s64 	%rd37, %rd1, %rd36;
	ld.global.f32 	%f54, [%rd37];
	fma.rn.f32 	%f55, %f53, %f54, %f67;
	cvt.u64.u32 	%rd38, %r3;
	cvt.u64.u32 	%rd39, %r39;
	add.s64 	%rd40, %rd39, %rd38;
	shl.b64 	%rd41, %rd40, 2;
	add.s64 	%rd42, %rd2, %rd41;
	ld.global.f32 	%f56, [%rd42+4];
	mul.wide.s32 	%rd43, %r18, 4;
	add.s64 	%rd44, %rd37, %rd43;
	ld.global.f32 	%f57, [%rd44];
	fma.rn.f32 	%f67, %f56, %f57, %f55;
	add.s32 	%r39, %r39, 2;
$L__BB0_11:
	and.b32  	%r32, %r19, 1;
	setp.eq.b32 	%p11, %r32, 1;
	not.pred 	%p12, %p11;
	@%p12 bra 	$L__BB0_13;
	add.s32 	%r33, %r39, %r3;
	mul.wide.u32 	%rd45, %r33, 4;
	add.s64 	%rd46, %rd2, %rd45;
	ld.global.f32 	%f58, [%rd46];
	mad.lo.s32 	%r34, %r39, %r18, %r2;
	mul.wide.s32 	%rd47, %r34, 4;
	add.s64 	%rd48, %rd1, %rd47;
	ld.global.f32 	%f59, [%rd48];
	fma.rn.f32 	%f67, %f58, %f59, %f67;
$L__BB0_13:
	mad.lo.s32 	%r35, %r18, %r1, %r2;
	cvta.to.global.u64 	%rd49, %rd6;
	mul.wide.s32 	%rd50, %r35, 4;
	add.s64 	%rd51, %rd49, %rd50;
	st.global.f32 	[%rd51], %f67;
$L__BB0_14:
	ret;

}


// ===== COMPILED SASS (sm_100) =====

	.target	sm_100

	.elftype	@"ET_EXEC"


//--------------------- .note.nv.tkinfo           --------------------------
	.section	.note.nv.tkinfo,"",@"SHT_NOTE"
	.sectionflags	@"SHF_NOTE_NV_TKINFO"
	.tkinfo
        /*0018*/ 	.word	0x00000002
        /*0030*/ 	.string	""
        /*0030*/ 	.string	"ptxas"
        /*0030*/ 	.string	"Cuda compilation tools, release 13.0, V13.0.88"
        /*0030*/ 	.string	"Build cuda_13.0.r13.0/compiler.36424714_0"
        /*0030*/ 	.string	"-arch sm_100 -m 64 "



//--------------------- .note.nv.cuinfo           --------------------------
	.section	.note.nv.cuinfo,"",@"SHT_NOTE"
	.sectionflags	@"SHF_NOTE_NV_CUINFO"
        /*0018*/ 	.short	0x0002
        /*001a*/ 	.short	0x0064
        /*001c*/ 	.short	0x0082
	.zero		2


//--------------------- .nv.info                  --------------------------
	.section	.nv.info,"",@"SHT_CUDA_INFO"
	.align	4


	//----- nvinfo : EIATTR_REGCOUNT
	.align		4
        /*0000*/ 	.byte	0x04, 0x2f
        /*0002*/ 	.short	(.L_1 - .L_0)
	.align		4
.L_0:
        /*0004*/ 	.word	index@(_Z10matmul_gpuPKfS0_Pfiii)
        /*0008*/ 	.word	0x00000020


	//----- nvinfo : EIATTR_FRAME_SIZE
	.align		4
.L_1:
        /*000c*/ 	.byte	0x04, 0x11
        /*000e*/ 	.short	(.L_3 - .L_2)
	.align		4
.L_2:
        /*0010*/ 	.word	index@(_Z10matmul_gpuPKfS0_Pfiii)
        /*0014*/ 	.word	0x00000000


	//----- nvinfo : EIATTR_MIN_STACK_SIZE
	.align		4
.L_3:
        /*0018*/ 	.byte	0x04, 0x12
        /*001a*/ 	.short	(.L_5 - .L_4)
	.align		4
.L_4:
        /*001c*/ 	.word	index@(_Z10matmul_gpuPKfS0_Pfiii)
        /*0020*/ 	.word	0x00000000
.L_5:


//--------------------- .nv.compat                --------------------------
	.section	.nv.compat,"",@"SHT_CUDA_COMPAT_INFO"
	.align	4
        /*0000*/ 	.byte	0x02, 0x09, 0x00, 0x00, 0x02, 0x02, 0x01, 0x00, 0x02, 0x05, 0x05, 0x00, 0x03, 0x07, 0x01, 0x01
        /*0010*/ 	.byte	0x02, 0x03, 0x00, 0x00, 0x02, 0x06, 0x01, 0x00, 0x04, 0x0b, 0x08, 0x00, 0x09, 0x00, 0x00, 0x00
        /*0020*/ 	.byte	0x00, 0x00, 0x00, 0x00


//--------------------- .nv.info._Z10matmul_gpuPKfS0_Pfiii --------------------------
	.section	.nv.info._Z10matmul_gpuPKfS0_Pfiii,"",@"SHT_CUDA_INFO"
	.sectionflags	@""
	.align	4


	//----- nvinfo : EIATTR_CUDA_API_VERSION
	.align		4
        /*0000*/ 	.byte	0x04, 0x37
        /*0002*/ 	.short	(.L_7 - .L_6)
.L_6:
        /*0004*/ 	.word	0x00000082


	//----- nvinfo : EIATTR_KPARAM_INFO
	.align		4
.L_7:
        /*0008*/ 	.byte	0x04, 0x17
        /*000a*/ 	.short	(.L_9 - .L_8)
.L_8:
        /*000c*/ 	.word	0x00000000
        /*0010*/ 	.short	0x0005
        /*0012*/ 	.short	0x0020
        /*0014*/ 	.byte	0x00, 0xf0, 0x11, 0x00


	//----- nvinfo : EIATTR_KPARAM_INFO
	.align		4
.L_9:
        /*0018*/ 	.byte	0x04, 0x17
        /*001a*/ 	.short	(.L_11 - .L_10)
.L_10:
        /*001c*/ 	.word	0x00000000
        /*0020*/ 	.short	0x0004
        /*0022*/ 	.short	0x001c
        /*0024*/ 	.byte	0x00, 0xf0, 0x11, 0x00


	//----- nvinfo : EIATTR_KPARAM_INFO
	.align		4
.L_11:
        /*0028*/ 	.byte	0x04, 0x17
        /*002a*/ 	.short	(.L_13 - .L_12)
.L_12:
        /*002c*/ 	.word	0x00000000
        /*0030*/ 	.short	0x0003
        /*0032*/ 	.short	0x0018
        /*0034*/ 	.byte	0x00, 0xf0, 0x11, 0x00


	//----- nvinfo : EIATTR_KPARAM_INFO
	.align		4
.L_13:
        /*0038*/ 	.byte	0x04, 0x17
        /*003a*/ 	.short	(.L_15 - .L_14)
.L_14:
        /*003c*/ 	.word	0x00000000
        /*0040*/ 	.short	0x0002
        /*0042*/ 	.short	0x0010
        /*0044*/ 	.byte	0x00, 0xf5, 0x21, 0x00


	//----- nvinfo : EIATTR_KPARAM_INFO
	.align		4
.L_15:
        /*0048*/ 	.byte	0x04, 0x17
        /*004a*/ 	.short	(.L_17 - .L_16)
.L_16:
        /*004c*/ 	.word	0x00000000
        /*0050*/ 	.short	0x0001
        /*0052*/ 	.short	0x0008
        /*0054*/ 	.byte	0x00, 0xf5, 0x21, 0x00


	//----- nvinfo : EIATTR_KPARAM_INFO
	.align		4
.L_17:
        /*0058*/ 	.byte	0x04, 0x17
        /*005a*/ 	.short	(.L_19 - .L_18)
.L_18:
        /*005c*/ 	.word	0x00000000
        /*0060*/ 	.short	0x0000
        /*0062*/ 	.short	0x0000
        /*0064*/ 	.byte	0x00, 0xf5, 0x21, 0x00


	//----- nvinfo : EIATTR_SPARSE_MMA_MASK
	.align		4
.L_19:
        /*0068*/ 	.byte	0x03, 0x50
        /*006a*/ 	.short	0x0000


	//----- nvinfo : EIATTR_MAXREG_COUNT
	.align		4
        /*006c*/ 	.byte	0x03, 0x1b
        /*006e*/ 	.short	0x00ff


	//----- nvinfo : EIATTR_MERCURY_ISA_VERSION
	.align		4
        /*0070*/ 	.byte	0x03, 0x5f
        /*0072*/ 	.short	0x0101


	//----- nvinfo : EIATTR_VRC_CTA_INIT_COUNT
	.align		4
        /*0074*/ 	.byte	0x02, 0x4a
	.zero		1
	.zero		1


	//----- nvinfo : EIATTR_EXIT_INSTR_OFFSETS
	.align		4
        /*0078*/ 	.byte	0x04, 0x1c
        /*007a*/ 	.short	(.L_21 - .L_20)


	//   ....[0]....
.L_20:
        /*007c*/ 	.word	0x000000c0


	//   ....[1]....
        /*0080*/ 	.word	0x000008e0


	//----- nvinfo : EIATTR_CBANK_PARAM_SIZE
	.align		4
.L_21:
        /*0084*/ 	.byte	0x03, 0x19
        /*0086*/ 	.short	0x0024


	//----- nvinfo : EIATTR_PARAM_CBANK
	.align		4
        /*0088*/ 	.byte	0x04, 0x0a
        /*008a*/ 	.short	(.L_23 - .L_22)
	.align		4
.L_22:
        /*008c*/ 	.word	index@(.nv.constant0._Z10matmul_gpuPKfS0_Pfiii)
        /*0090*/ 	.short	0x0380
        /*0092*/ 	.short	0x0024


	//----- nvinfo : EIATTR_SW_WAR
	.align		4
.L_23:
        /*0094*/ 	.byte	0x04, 0x36
        /*0096*/ 	.short	(.L_25 - .L_24)
.L_24:
        /*0098*/ 	.word	0x00000008
.L_25:


//--------------------- .nv.callgraph             --------------------------
	.section	.nv.callgraph,"",@"SHT_CUDA_CALLGRAPH"
	.align	4
	.sectionentsize	8
	.align		4
        /*0000*/ 	.word	0x00000000
	.align		4
        /*0004*/ 	.word	0xffffffff
	.align		4
        /*0008*/ 	.word	0x00000000
	.align		4
        /*000c*/ 	.word	0xfffffffe
	.align		4
        /*0010*/ 	.word	0x00000000
	.align		4
        /*0014*/ 	.word	0xfffffffd
	.align		4
        /*0018*/ 	.word	0x00000000
	.align		4
        /*001c*/ 	.word	0xfffffffc


//--------------------- .text._Z10matmul_gpuPKfS0_Pfiii --------------------------
	.section	.text._Z10matmul_gpuPKfS0_Pfiii,"ax",@progbits
	.align	128
        .global         _Z10matmul_gpuPKfS0_Pfiii
        .type           _Z10matmul_gpuPKfS0_Pfiii,@function
        .size           _Z10matmul_gpuPKfS0_Pfiii,(.L_x_5 - _Z10matmul_gpuPKfS0_Pfiii)
        .other          _Z10matmul_gpuPKfS0_Pfiii,@"STO_CUDA_ENTRY STV_DEFAULT"
_Z10matmul_gpuPKfS0_Pfiii:
.text._Z10matmul_gpuPKfS0_Pfiii:
[----:B------:R-:W-:Y:S01]  /*0000*/  LDC R1, c[0x0][0x37c] ;  /* 0x0000df00ff017b82 */ /* 0x000fe20000000800 */
[----:B------:R-:W0:Y:S07]  /*0010*/  S2R R5, SR_TID.X ;  /* 0x0000000000057919 */ /* 0x000e2e0000002100 */
[----:B------:R-:W1:Y:S01]  /*0020*/  LDC R19, c[0x0][0x364] ;  /* 0x0000d900ff137b82 */ /* 0x000e620000000800 */
[----:B------:R-:W1:Y:S07]  /*0030*/  S2R R4, SR_TID.Y ;  /* 0x0000000000047919 */ /* 0x000e6e0000002200 */
[----:B------:R-:W0:Y:S08]  /*0040*/  S2UR UR5, SR_CTAID.X ;  /* 0x00000000000579c3 */ /* 0x000e300000002500 */
[----:B------:R-:W0:Y:S08]  /*0050*/  LDC R0, c[0x0][0x360] ;  /* 0x0000d800ff007b82 */ /* 0x000e300000000800 */
[----:B------:R-:W1:Y:S08]  /*0060*/  S2UR UR4, SR_CTAID.Y ;  /* 0x00000000000479c3 */ /* 0x000e700000002600 */
[----:B------:R-:W2:Y:S01]  /*0070*/  LDC.64 R2, c[0x0][0x398] ;  /* 0x0000e600ff027b82 */ /* 0x000ea20000000a00 */
[----:B0-----:R-:W-:-:S02]  /*0080*/  IMAD R0, R0, UR5, R5 ;  /* 0x0000000500007c24 */ /* 0x001fc4000f8e0205 */
[----:B-1----:R-:W-:-:S03]  /*0090*/  IMAD R19, R19, UR4, R4 ;  /* 0x0000000413137c24 */ /* 0x002fc6000f8e0204 */
[----:B--2---:R-:W-:-:S04]  /*00a0*/  ISETP.GE.AND P0, PT, R0, R3, PT ;  /* 0x000000030000720c */ /* 0x004fc80003f06270 */
[----:B------:R-:W-:-:S13]  /*00b0*/  ISETP.GE.OR P0, PT, R19, R2, P0 ;  /* 0x000000021300720c */ /* 0x000fda0000706670 */
[----:B------:R-:W-:Y:S05]  /*00c0*/  @P0 EXIT ;  /* 0x000000000000094d */ /* 0x000fea0003800000 */
[----:B------:R-:W0:Y:S01]  /*00d0*/  LDC R2, c[0x0][0x3a0] ;  /* 0x0000e800ff027b82 */ /* 0x000e220000000800 */
[----:B------:R-:W1:Y:S01]  /*00e0*/  LDCU.64 UR4, c[0x0][0x358] ;  /* 0x00006b00ff0477ac */ /* 0x000e620008000a00 */
[----:B------:R-:W-:Y:S01]  /*00f0*/  HFMA2 R24, -RZ, RZ, 0, 0 ;  /* 0x00000000ff187431 */ /* 0x000fe200000001ff */
[----:B0-----:R-:W-:-:S13]  /*0100*/  ISETP.GE.AND P0, PT, R2, 0x1, PT ;  /* 0x000000010200780c */ /* 0x001fda0003f06270 */
[----:B-1----:R-:W-:Y:S05]  /*0110*/  @!P0 BRA `(.L_x_0) ;  /* 0x0000000400e08947 */ /* 0x002fea0003800000 */
[C---:B------:R-:W-:Y:S01]  /*0120*/  ISETP.GE.U32.AND P1, PT, R2.reuse, 0x8, PT ;  /* 0x000000080200780c */ /* 0x040fe20003f26070 */
[----:B------:R-:W-:Y:S01]  /*0130*/  IMAD R20, R19, R2, RZ ;  /* 0x0000000213147224 */ /* 0x000fe200078e02ff */
[----:B------:R-:W-:Y:S02]  /*0140*/  LOP3.LUT R27, R2, 0x7, RZ, 0xc0, !PT ;  /* 0x00000007021b7812 */ /* 0x000fe400078ec0ff */
[----:B------:R-:W-:Y:S02]  /*0150*/  MOV R24, RZ ;  /* 0x000000ff00187202 */ /* 0x000fe40000000f00 */
[----:B------:R-:W-:Y:S02]  /*0160*/  ISETP.NE.AND P0, PT, R27, RZ, PT ;  /* 0x000000ff1b00720c */ /* 0x000fe40003f05270 */
[----:B------:R-:W-:-:S05]  /*0170*/  MOV R21, RZ ;  /* 0x000000ff00157202 */ /* 0x000fca0000000f00 */
[----:B------:R-:W-:Y:S06]  /*0180*/  @!P1 BRA `(.L_x_1) ;  /* 0x0000000000c49947 */ /* 0x000fec0003800000 */
[----:B------:R-:W0:Y:S01]  /*0190*/  LDC.64 R4, c[0x0][0x380] ;  /* 0x0000e000ff047b82 */ /* 0x000e220000000a00 */
[----:B------:R-:W-:Y:S02]  /*01a0*/  LOP3.LUT R21, R2, 0x7ffffff8, RZ, 0xc0, !PT ;  /* 0x7ffffff802157812 */ /* 0x000fe400078ec0ff */
[----:B------:R-:W-:Y:S02]  /*01b0*/  MOV R24, RZ ;  /* 0x000000ff00187202 */ /* 0x000fe40000000f00 */
[----:B------:R-:W-:Y:S02]  /*01c0*/  MOV R18, R0 ;  /* 0x0000000000127202 */ /* 0x000fe40000000f00 */
[----:B------:R-:W-:Y:S01]  /*01d0*/  IADD3 R22, PT, PT, -R21, RZ, RZ ;  /* 0x000000ff15167210 */ /* 0x000fe20007ffe1ff */
[----:B0-----:R-:W-:-:S03]  /*01e0*/  IMAD.WIDE.U32 R4, R20, 0x4, R4 ;  /* 0x0000000414047825 */ /* 0x001fc600078e0004 */
[----:B------:R-:W-:-:S04]  /*01f0*/  IADD3 R6, P1, PT, R4, 0x10, RZ ;  /* 0x0000001004067810 */ /* 0x000fc80007f3e0ff */
[----:B------:R-:W-:-:S09]  /*0200*/  IADD3.X R7, PT, PT, RZ, R5, RZ, P1, !PT ;  /* 0x00000005ff077210 */ /* 0x000fd20000ffe4ff */
.L_x_2:
[----:B------:R-:W0:Y:S01]  /*0210*/  LDC.64 R16, c[0x0][0x388] ;  /* 0x0000e200ff107b82 */ /* 0x000e220000000a00 */
[----:B------:R-:W-:Y:S02]  /*0220*/  MOV R4, R6 ;  /* 0x0000000600047202 */ /* 0x000fe40000000f00 */
[----:B------:R-:W-:-:S05]  /*0230*/  MOV R5, R7 ;  /* 0x0000000700057202 */ /* 0x000fca0000000f00 */
[----:B------:R-:W2:Y:S04]  /*0240*/  LDG.E R25, desc[UR4][R4.64+-0x10] ;  /* 0xfffff00404197981 */ /* 0x000ea8000c1e1900 */
[----:B------:R-:W3:Y:S04]  /*0250*/  LDG.E R23, desc[UR4][R4.64+-0xc] ;  /* 0xfffff40404177981 */ /* 0x000ee8000c1e1900 */
[----:B------:R-:W4:Y:S04]  /*0260*/  LDG.E R29, desc[UR4][R4.64+-0x8] ;  /* 0xfffff804041d7981 */ /* 0x000f28000c1e1900 */
[----:B------:R-:W5:Y:S01]  /*0270*/  LDG.E R28, desc[UR4][R4.64+-0x4] ;  /* 0xfffffc04041c7981 */ /* 0x000f62000c1e1900 */
[----:B0-----:R-:W-:-:S05]  /*0280*/  IMAD.WIDE R16, R18, 0x4, R16 ;  /* 0x0000000412107825 */ /* 0x001fca00078e0210 */
[----:B------:R0:W2:Y:S01]  /*0290*/  LDG.E R26, desc[UR4][R16.64] ;  /* 0x00000004101a7981 */ /* 0x0000a2000c1e1900 */
[----:B------:R-:W-:-:S04]  /*02a0*/  IMAD.WIDE R14, R3, 0x4, R16 ;  /* 0x00000004030e7825 */ /* 0x000fc800078e0210 */
[C---:B------:R-:W-:Y:S02]  /*02b0*/  IMAD.WIDE R6, R3.reuse, 0x4, R14 ;  /* 0x0000000403067825 */ /* 0x040fe400078e020e */
[----:B------:R-:W3:Y:S02]  /*02c0*/  LDG.E R14, desc[UR4][R14.64] ;  /* 0x000000040e0e7981 */ /* 0x000ee4000c1e1900 */
[C---:B------:R-:W-:Y:S02]  /*02d0*/  IMAD.WIDE R10, R3.reuse, 0x4, R6 ;  /* 0x00000004030a7825 */ /* 0x040fe400078e0206 */
[----:B------:R-:W4:Y:S02]  /*02e0*/  LDG.E R6, desc[UR4][R6.64] ;  /* 0x0000000406067981 */ /* 0x000f24000c1e1900 */
[C---:B------:R-:W-:Y:S02]  /*02f0*/  IMAD.WIDE R8, R3.reuse, 0x4, R10 ;  /* 0x0000000403087825 */ /* 0x040fe400078e020a */
[----:B------:R-:W5:Y:S02]  /*0300*/  LDG.E R10, desc[UR4][R10.64] ;  /* 0x000000040a0a7981 */ /* 0x000f64000c1e1900 */
[----:B------:R-:W-:-:S02]  /*0310*/  IMAD.WIDE R12, R3, 0x4, R8 ;  /* 0x00000004030c7825 */ /* 0x000fc400078e0208 */
[----:B------:R-:W5:Y:S04]  /*0320*/  LDG.E R7, desc[UR4][R4.64] ;  /* 0x0000000404077981 */ /* 0x000f68000c1e1900 */
[----:B------:R-:W5:Y:S01]  /*0330*/  LDG.E R8, desc[UR4][R8.64] ;  /* 0x0000000408087981 */ /* 0x000f62000c1e1900 */
[----:B0-----:R-:W-:-:S03]  /*0340*/  IMAD.WIDE R16, R3, 0x4, R12 ;  /* 0x0000000403107825 */ /* 0x001fc600078e020c */
[----:B------:R-:W5:Y:S04]  /*0350*/  LDG.E R12, desc[UR4][R12.64] ;  /* 0x000000040c0c7981 */ /* 0x000f68000c1e1900 */
[----:B------:R-:W5:Y:S04]  /*0360*/  LDG.E R15, desc[UR4][R16.64] ;  /* 0x00000004100f7981 */ /* 0x000f68000c1e1900 */
[----:B------:R-:W5:Y:S04]  /*0370*/  LDG.E R9, desc[UR4][R4.64+0x4] ;  /* 0x0000040404097981 */ /* 0x000f68000c1e1900 */
[----:B------:R-:W5:Y:S01]  /*0380*/  LDG.E R11, desc[UR4][R4.64+0xc] ;  /* 0x00000c04040b7981 */ /* 0x000f62000c1e1900 */
[----:B--2---:R-:W-:Y:S01]  /*0390*/  FFMA R26, R25, R26, R24 ;  /* 0x0000001a191a7223 */ /* 0x004fe20000000018 */
[----:B------:R-:W-:-:S02]  /*03a0*/  IMAD.WIDE R24, R3, 0x4, R16 ;  /* 0x0000000403187825 */ /* 0x000fc400078e0210 */
[----:B------:R-:W2:Y:S04]  /*03b0*/  LDG.E R16, desc[UR4][R4.64+0x8] ;  /* 0x0000080404107981 */ /* 0x000ea8000c1e1900 */
[----:B------:R-:W2:Y:S01]  /*03c0*/  LDG.E R24, desc[UR4][R24.64] ;  /* 0x0000000418187981 */ /* 0x000ea2000c1e1900 */
[----:B---3--:R-:W-:Y:S01]  /*03d0*/  FFMA R14, R23, R14, R26 ;  /* 0x0000000e170e7223 */ /* 0x008fe2000000001a */
[----:B------:R-:W-:-:S03]  /*03e0*/  IADD3 R22, PT, PT, R22, 0x8, RZ ;  /* 0x0000000816167810 */ /* 0x000fc60007ffe0ff */
[----:B----4-:R-:W-:Y:S01]  /*03f0*/  FFMA R29, R29, R6, R14 ;  /* 0x000000061d1d7223 */ /* 0x010fe2000000000e */
[----:B------:R-:W-:-:S03]  /*0400*/  ISETP.NE.AND P1, PT, R22, RZ, PT ;  /* 0x000000ff1600720c */ /* 0x000fc60003f25270 */
[----:B-----5:R-:W-:Y:S01]  /*0410*/  FFMA R10, R28, R10, R29 ;  /* 0x0000000a1c0a7223 */ /* 0x020fe2000000001d */
[----:B------:R-:W-:-:S03]  /*0420*/  IADD3 R6, P2, PT, R4, 0x20, RZ ;  /* 0x0000002004067810 */ /* 0x000fc60007f5e0ff */
[----:B------:R-:W-:Y:S01]  /*0430*/  FFMA R8, R7, R8, R10 ;  /* 0x0000000807087223 */ /* 0x000fe2000000000a */
[----:B------:R-:W-:Y:S02]  /*0440*/  IADD3.X R7, PT, PT, RZ, R5, RZ, P2, !PT ;  /* 0x00000005ff077210 */ /* 0x000fe400017fe4ff */
[----:B------:R-:W-:Y:S01]  /*0450*/  LEA R18, R3, R18, 0x3 ;  /* 0x0000001203127211 */ /* 0x000fe200078e18ff */
[----:B------:R-:W-:-:S04]  /*0460*/  FFMA R9, R9, R12, R8 ;  /* 0x0000000c09097223 */ /* 0x000fc80000000008 */
[----:B--2---:R-:W-:-:S04]  /*0470*/  FFMA R16, R16, R15, R9 ;  /* 0x0000000f10107223 */ /* 0x004fc80000000009 */
[----:B------:R-:W-:Y:S01]  /*0480*/  FFMA R24, R11, R24, R16 ;  /* 0x000000180b187223 */ /* 0x000fe20000000010 */
[----:B------:R-:W-:Y:S06]  /*0490*/  @P1 BRA `(.L_x_2) ;  /* 0xfffffffc005c1947 */ /* 0x000fec000383ffff */
.L_x_1:
[----:B------:R-:W-:Y:S05]  /*04a0*/  @!P0 BRA `(.L_x_0) ;  /* 0x0000000000fc8947 */ /* 0x000fea0003800000 */
[----:B------:R-:W-:Y:S02]  /*04b0*/  ISETP.GE.U32.AND P1, PT, R27, 0x4, PT ;  /* 0x000000041b00780c */ /* 0x000fe40003f26070 */
[----:B------:R-:W-:-:S04]  /*04c0*/  LOP3.LUT R16, R2, 0x3, RZ, 0xc0, !PT ;  /* 0x0000000302107812 */ /* 0x000fc800078ec0ff */
[----:B------:R-:W-:-:S07]  /*04d0*/  ISETP.NE.AND P0, PT, R16, RZ, PT ;  /* 0x000000ff1000720c */ /* 0x000fce0003f05270 */
[----:B------:R-:W-:Y:S06]  /*04e0*/  @!P1 BRA `(.L_x_3) ;  /* 0x00000000006c9947 */ /* 0x000fec0003800000 */
[----:B------:R-:W0:Y:S01]  /*04f0*/  LDC.64 R6, c[0x0][0x388] ;  /* 0x0000e200ff067b82 */ /* 0x000e220000000a00 */
[----:B------:R-:W1:Y:S01]  /*0500*/  LDCU.64 UR6, c[0x0][0x380] ;  /* 0x00007000ff0677ac */ /* 0x000e620008000a00 */
[----:B------:R-:W-:Y:S01]  /*0510*/  IMAD R9, R21, R3, R0 ;  /* 0x0000000315097224 */ /* 0x000fe200078e0200 */
[CC--:B------:R-:W-:Y:S02]  /*0520*/  IADD3 R5, PT, PT, R20.reuse, R21.reuse, RZ ;  /* 0x0000001514057210 */ /* 0x0c0fe40007ffe0ff */
[----:B------:R-:W-:-:S03]  /*0530*/  IADD3 R10, P1, PT, R20, R21, RZ ;  /* 0x00000015140a7210 */ /* 0x000fc60007f3e0ff */
[----:B------:R-:W2:Y:S01]  /*0540*/  LDC.64 R14, c[0x0][0x380] ;  /* 0x0000e000ff0e7b82 */ /* 0x000ea20000000a00 */
[----:B0-----:R-:W-:-:S04]  /*0550*/  IMAD.WIDE R6, R9, 0x4, R6 ;  /* 0x0000000409067825 */ /* 0x001fc800078e0206 */
[----:B------:R-:W-:Y:S02]  /*0560*/  IMAD.WIDE R8, R3, 0x4, R6 ;  /* 0x0000000403087825 */ /* 0x000fe400078e0206 */
[----:B------:R-:W3:Y:S02]  /*0570*/  LDG.E R6, desc[UR4][R6.64] ;  /* 0x0000000406067981 */ /* 0x000ee4000c1e1900 */
[----:B--2---:R-:W-:Y:S01]  /*0580*/  IMAD.WIDE.U32 R14, R5, 0x4, R14 ;  /* 0x00000004050e7825 */ /* 0x004fe200078e000e */
[----:B------:R-:W-:Y:S02]  /*0590*/  IADD3.X R5, PT, PT, RZ, RZ, RZ, P1, !PT ;  /* 0x000000ffff057210 */ /* 0x000fe40000ffe4ff */
[----:B-1----:R-:W-:-:S03]  /*05a0*/  LEA R4, P1, R10, UR6, 0x2 ;  /* 0x000000060a047c11 */ /* 0x002fc6000f8210ff */
[----:B------:R-:W3:Y:S01]  /*05b0*/  LDG.E R15, desc[UR4][R14.64] ;  /* 0x000000040e0f7981 */ /* 0x000ee2000c1e1900 */
[----:B------:R-:W-:Y:S01]  /*05c0*/  LEA.HI.X R5, R10, UR7, R5, 0x2, P1 ;  /* 0x000000070a057c11 */ /* 0x000fe200088f1405 */
[C---:B------:R-:W-:Y:S02]  /*05d0*/  IMAD.WIDE R10, R3.reuse, 0x4, R8 ;  /* 0x00000004030a7825 */ /* 0x040fe400078e0208 */
[----:B------:R-:W2:Y:S04]  /*05e0*/  LDG.E R8, desc[UR4][R8.64] ;  /* 0x0000000408087981 */ /* 0x000ea8000c1e1900 */
[----:B------:R-:W2:Y:S01]  /*05f0*/  LDG.E R17, desc[UR4][R4.64+0x4] ;  /* 0x0000040404117981 */ /* 0x000ea2000c1e1900 */
[----:B------:R-:W-:-:S03]  /*0600*/  IMAD.WIDE R12, R3, 0x4, R10 ;  /* 0x00000004030c7825 */ /* 0x000fc600078e020a */
[----:B------:R-:W4:Y:S04]  /*0610*/  LDG.E R22, desc[UR4][R10.64] ;  /* 0x000000040a167981 */ /* 0x000f28000c1e1900 */
[----:B------:R-:W4:Y:S04]  /*0620*/  LDG.E R18, desc[UR4][R4.64+0x8] ;  /* 0x0000080404127981 */ /* 0x000f28000c1e1900 */
[----:B------:R-:W5:Y:S04]  /*0630*/  LDG.E R26, desc[UR4][R4.64+0xc] ;  /* 0x00000c04041a7981 */ /* 0x000f68000c1e1900 */
[----:B------:R-:W5:Y:S01]  /*0640*/  LDG.E R12, desc[UR4][R12.64] ;  /* 0x000000040c0c7981 */ /* 0x000f62000c1e1900 */
[----:B------:R-:W-:Y:S01]  /*0650*/  IADD3 R21, PT, PT, R21, 0x4, RZ ;  /* 0x0000000415157810 */ /* 0x000fe20007ffe0ff */
[----:B---3--:R-:W-:-:S04]  /*0660*/  FFMA R24, R15, R6, R24 ;  /* 0x000000060f187223 */ /* 0x008fc80000000018 */
[----:B--2---:R-:W-:-:S04]  /*0670*/  FFMA R17, R17, R8, R24 ;  /* 0x0000000811117223 */ /* 0x004fc80000000018 */
[----:B----4-:R-:W-:-:S04]  /*0680*/  FFMA R17, R18, R22, R17 ;  /* 0x0000001612117223 */ /* 0x010fc80000000011 */
[----:B-----5:R-:W-:-:S07]  /*0690*/  FFMA R24, R26, R12, R17 ;  /* 0x0000000c1a187223 */ /* 0x020fce0000000011 */
.L_x_3:
[----:B------:R-:W-:Y:S05]  /*06a0*/  @!P0 BRA `(.L_x_0) ;  /* 0x00000000007c8947 */ /* 0x000fea0003800000 */
[----:B------:R-:W-:Y:S01]  /*06b0*/  ISETP.NE.AND P1, PT, R16, 0x1, PT ;  /* 0x000000011000780c */ /* 0x000fe20003f25270 */
[----:B------:R-:W0:Y:S01]  /*06c0*/  LDC.64 R12, c[0x0][0x380] ;  /* 0x0000e000ff0c7b82 */ /* 0x000e220000000a00 */
[----:B------:R-:W-:-:S04]  /*06d0*/  LOP3.LUT R2, R2, 0x1, RZ, 0xc0, !PT ;  /* 0x0000000102027812 */ /* 0x000fc800078ec0ff */
[----:B------:R-:W-:-:S03]  /*06e0*/  ISETP.NE.U32.AND P0, PT, R2, 0x1, PT ;  /* 0x000000010200780c */ /* 0x000fc60003f05070 */
[----:B------:R-:W1:Y:S04]  /*06f0*/  LDC.64 R10, c[0x0][0x388] ;  /* 0x0000e200ff0a7b82 */ /* 0x000e680000000a00 */
[CC--:B------:R-:W-:Y:S02]  /*0700*/  @P1 IADD3 R15, PT, PT, R20.reuse, R21.reuse, RZ ;  /* 0x00000015140f1210 */ /* 0x0c0fe40007ffe0ff */
[----:B------:R-:W-:Y:S02]  /*0710*/  @P1 IADD3 R2, P2, PT, R20, R21, RZ ;  /* 0x0000001514021210 */ /* 0x000fe40007f5e0ff */
[----:B------:R-:W2:Y:S02]  /*0720*/  @P1 LDC.64 R4, c[0x0][0x380] ;  /* 0x0000e000ff041b82 */ /* 0x000ea40000000a00 */
[----:B------:R-:W-:-:S06]  /*0730*/  @P1 IADD3.X R14, PT, PT, RZ, RZ, RZ, P2, !PT ;  /* 0x000000ffff0e1210 */ /* 0x000fcc00017fe4ff */
[----:B------:R-:W3:Y:S01]  /*0740*/  LDC.64 R6, c[0x0][0x380] ;  /* 0x0000e000ff067b82 */ /* 0x000ee20000000a00 */
[----:B0-----:R-:W-:-:S04]  /*0750*/  @P1 IMAD.WIDE.U32 R12, R15, 0x4, R12 ;  /* 0x000000040f0c1825 */ /* 0x001fc800078e000c */
[C---:B------:R-:W-:Y:S01]  /*0760*/  @P1 IMAD R15, R21.reuse, R3, R0 ;  /* 0x00000003150f1224 */ /* 0x040fe200078e0200 */
[----:B------:R-:W-:Y:S01]  /*0770*/  @P1 IADD3 R21, PT, PT, R21, 0x2, RZ ;  /* 0x0000000215151810 */ /* 0x000fe20007ffe0ff */
[----:B------:R-:W4:Y:S01]  /*0780*/  @P1 LDG.E R13, desc[UR4][R12.64] ;  /* 0x000000040c0d1981 */ /* 0x000f22000c1e1900 */
[----:B------:R-:W0:Y:S01]  /*0790*/  LDC.64 R8, c[0x0][0x388] ;  /* 0x0000e200ff087b82 */ /* 0x000e220000000a00 */
[----:B-1----:R-:W-:Y:S01]  /*07a0*/  @P1 IMAD.WIDE R10, R15, 0x4, R10 ;  /* 0x000000040f0a1825 */ /* 0x002fe200078e020a */
[----:B------:R-:W-:Y:S02]  /*07b0*/  @!P0 IADD3 R17, PT, PT, R20, R21, RZ ;  /* 0x0000001514118210 */ /* 0x000fe40007ffe0ff */
[----:B--2---:R-:W-:Y:S01]  /*07c0*/  @P1 LEA R4, P2, R2, R4, 0x2 ;  /* 0x0000000402041211 */ /* 0x004fe200078410ff */
[----:B------:R-:W-:-:S03]  /*07d0*/  @!P0 IMAD R21, R21, R3, R0 ;  /* 0x0000000315158224 */ /* 0x000fc600078e0200 */
[----:B------:R-:W-:Y:S01]  /*07e0*/  @P1 LEA.HI.X R5, R2, R5, R14, 0x2, P2 ;  /* 0x0000000502051211 */ /* 0x000fe200010f140e */
[----:B------:R-:W-:Y:S01]  /*07f0*/  @P1 IMAD.WIDE R14, R3, 0x4, R10 ;  /* 0x00000004030e1825 */ /* 0x000fe200078e020a */
[----:B------:R-:W4:Y:S03]  /*0800*/  @P1 LDG.E R2, desc[UR4][R10.64] ;  /* 0x000000040a021981 */ /* 0x000f26000c1e1900 */
[----:B---3--:R-:W-:Y:S01]  /*0810*/  @!P0 IMAD.WIDE.U32 R6, R17, 0x4, R6 ;  /* 0x0000000411068825 */ /* 0x008fe200078e0006 */
[----:B------:R-:W2:Y:S04]  /*0820*/  @P1 LDG.E R5, desc[UR4][R4.64+0x4] ;  /* 0x0000040404051981 */ /* 0x000ea8000c1e1900 */
[----:B------:R-:W2:Y:S01]  /*0830*/  @P1 LDG.E R14, desc[UR4][R14.64] ;  /* 0x000000040e0e1981 */ /* 0x000ea2000c1e1900 */
[----:B0-----:R-:W-:-:S03]  /*0840*/  @!P0 IMAD.WIDE R8, R21, 0x4, R8 ;  /* 0x0000000415088825 */ /* 0x001fc600078e0208 */
[----:B------:R-:W3:Y:S04]  /*0850*/  @!P0 LDG.E R7, desc[UR4][R6.64] ;  /* 0x0000000406078981 */ /* 0x000ee8000c1e1900 */
[----:B------:R-:W3:Y:S01]  /*0860*/  @!P0 LDG.E R8, desc[UR4][R8.64] ;  /* 0x0000000408088981 */ /* 0x000ee2000c1e1900 */
[----:B----4-:R-:W-:-:S04]  /*0870*/  @P1 FFMA R2, R13, R2, R24 ;  /* 0x000000020d021223 */ /* 0x010fc80000000018 */
[----:B--2---:R-:W-:-:S04]  /*0880*/  @P1 FFMA R24, R5, R14, R2 ;  /* 0x0000000e05181223 */ /* 0x004fc80000000002 */
[----:B---3--:R-:W-:-:S07]  /*0890*/  @!P0 FFMA R24, R7, R8, R24 ;  /* 0x0000000807188223 */ /* 0x008fce0000000018 */
.L_x_0:
[----:B------:R-:W0:Y:S01]  /*08a0*/  LDC.64 R4, c[0x0][0x390] ;  /* 0x0000e400ff047b82 */ /* 0x000e220000000a00 */
[----:B------:R-:W-:-:S04]  /*08b0*/  IMAD R3, R19, R3, R0 ;  /* 0x0000000313037224 */ /* 0x000fc800078e0200 */
[----:B0-----:R-:W-:-:S05]  /*08c0*/  IMAD.WIDE R2, R3, 0x4, R4 ;  /* 0x0000000403027825 */ /* 0x001fca00078e0204 */
[----:B------:R-:W-:Y:S01]  /*08d0*/  STG.E desc[UR4][R2.64], R24 ;  /* 0x0000001802007986 */ /* 0x000fe2000c101904 */
[----:B------:R-:W-:Y:S05]  /*08e0*/  EXIT ;  /* 0x000000000000794d */ /* 0x000fea0003800000 */
.L_x_4:
[----:B------:R-:W-:-:S00]  /*08f0*/  BRA `(.L_x_4) ;  /* 0xfffffffc00fc7947 */ /* 0x000fc0000383ffff */
[----:B------:R-:W-:-:S00]  /*0900*/  NOP ;  /* 0x0000000000007918 */ /* 0x000fc00000000000 */
[----:B------:R-:W-:-:S00]  /*0910*/  NOP ;  /* 0x0000000000007918 */ /* 0x000fc00000000000 */
[----:B------:R-:W-:-:S00]  /*0920*/  NOP ;  /* 0x0000000000007918 */ /* 0x000fc00000000000 */
[----:B------:R-:W-:-:S00]  /*0930*/  NOP ;  /* 0x0000000000007918 */ /* 0x000fc00000000000 */
[----:B------:R-:W-:-:S00]  /*0940*/  NOP ;  /* 0x0000000000007918 */ /* 0x000fc00000000000 */
[----:B------:R-:W-:-:S00]  /*0950*/  NOP ;  /* 0x0000000000007918 */ /* 0x000fc00000000000 */
[----:B------:R-:W-:-:S00]  /*0960*/  NOP ;  /* 0x0000000000007918 */ /* 0x000fc00000000000 */
[----:B------:R-:W-:-:S00]  /*0970*/  NOP ;  /* 0x0000000000007918 */ /* 0x000fc00000000000 */
.L_x_5:


//--------------------- .nv.shared.reserved.0     --------------------------
	.section	.nv.shared.reserved.0,"aw",@nobits
	.weak		__nv_reservedSMEM_offset_0_alias
	.size		__nv_reservedSMEM_offset_0_alias, 0, 64
	.other		__nv_reservedSMEM_offset_0_alias,@"STO_CUDA_RESERVED_SHARED STV_DEFAULT"
__nv_reservedSMEM_offset_0_alias:
	.zero		0
	.zero		64


//--------------------- .nv.constant0._Z10matmul_gpuPKfS0_Pfiii --------------------------
	.section	.nv.constant0._Z10matmul_gpuPKfS0_Pfiii,"a",@progbits
	.sectionflags	@""
	.align	4
.nv.constant0._Z10matmul_gpuPKfS0_Pfiii:
	.zero		932


//--------------------- SYMBOLS --------------------------

	.type		.nv.reservedSmem.offset0,@object
	.size		.nv.reservedSmem.offset0,0x4
